	.headerflags	@"EF_CUDA_TEXMODE_UNIFIED EF_CUDA_64BIT_ADDRESS EF_CUDA_ACCELERATORS EF_CUDA_SM90 EF_CUDA_VIRTUAL_SM(EF_CUDA_SM90)"
	.elftype	@"ET_EXEC"


//--------------------- .nv.info                  --------------------------
	.section	.nv.info,"",@"SHT_CUDA_INFO"
	.align	4


	//----- nvinfo : EIATTR_REGCOUNT
	.align		4
        /*0000*/ 	.byte	0x04, 0x2f
        /*0002*/ 	.short	(.L_1 - .L_0)
	.align		4
.L_0:
        /*0004*/ 	.word	index@(triton_poi_fused__euclidean_dist_0)
        /*0008*/ 	.word	0x00000019


	//----- nvinfo : EIATTR_MIN_STACK_SIZE
	.align		4
.L_1:
        /*000c*/ 	.byte	0x04, 0x12
        /*000e*/ 	.short	(.L_3 - .L_2)
	.align		4
.L_2:
        /*0010*/ 	.word	index@(triton_poi_fused__euclidean_dist_0)
        /*0014*/ 	.word	0x00000000


	//----- nvinfo : EIATTR_FRAME_SIZE
	.align		4
.L_3:
        /*0018*/ 	.byte	0x04, 0x11
        /*001a*/ 	.short	(.L_5 - .L_4)
	.align		4
.L_4:
        /*001c*/ 	.word	index@(triton_poi_fused__euclidean_dist_0)
        /*0020*/ 	.word	0x00000000


	//----- nvinfo : EIATTR_MIN_STACK_SIZE
	.align		4
.L_5:
        /*0024*/ 	.byte	0x04, 0x12
        /*0026*/ 	.short	(.L_7 - .L_6)
	.align		4
.L_6:
        /*0028*/ 	.word	index@(triton_poi_fused__euclidean_dist_0)
        /*002c*/ 	.word	0x00000000
.L_7:


//--------------------- .nv.info.triton_poi_fused__euclidean_dist_0 --------------------------
	.section	.nv.info.triton_poi_fused__euclidean_dist_0,"",@"SHT_CUDA_INFO"
	.sectionflags	@""
	.align	4


	//----- nvinfo : EIATTR_CUDA_API_VERSION
	.align		4
        /*0000*/ 	.byte	0x04, 0x37
        /*0002*/ 	.short	(.L_9 - .L_8)
.L_8:
        /*0004*/ 	.word	0x0000007c


	//----- nvinfo : EIATTR_KPARAM_INFO
	.align		4
.L_9:
        /*0008*/ 	.byte	0x04, 0x17
        /*000a*/ 	.short	(.L_11 - .L_10)
.L_10:
        /*000c*/ 	.word	0x00000000
        /*0010*/ 	.short	0x0002
        /*0012*/ 	.short	0x0010
        /*0014*/ 	.byte	0x00, 0xf0, 0x11, 0x00


	//----- nvinfo : EIATTR_KPARAM_INFO
	.align		4
.L_11:
        /*0018*/ 	.byte	0x04, 0x17
        /*001a*/ 	.short	(.L_13 - .L_12)
.L_12:
        /*001c*/ 	.word	0x00000000
        /*0020*/ 	.short	0x0001
        /*0022*/ 	.short	0x0008
        /*0024*/ 	.byte	0x00, 0xf4, 0x21, 0x00


	//----- nvinfo : EIATTR_KPARAM_INFO
	.align		4
.L_13:
        /*0028*/ 	.byte	0x04, 0x17
        /*002a*/ 	.short	(.L_15 - .L_14)
.L_14:
        /*002c*/ 	.word	0x00000000
        /*0030*/ 	.short	0x0000
        /*0032*/ 	.short	0x0000
        /*0034*/ 	.byte	0x00, 0xf4, 0x21, 0x00


	//----- nvinfo : EIATTR_SPARSE_MMA_MASK
	.align		4
.L_15:
        /*0038*/ 	.byte	0x03, 0x50
        /*003a*/ 	.short	0x0000


	//----- nvinfo : EIATTR_MAXREG_COUNT
	.align		4
        /*003c*/ 	.byte	0x03, 0x1b
        /*003e*/ 	.short	0x00ff


	//----- nvinfo : EIATTR_EXIT_INSTR_OFFSETS
	.align		4
        /*0040*/ 	.byte	0x04, 0x1c
        /*0042*/ 	.short	(.L_17 - .L_16)


	//   ....[0]....
.L_16:
        /*0044*/ 	.word	0x000004f0


	//   ....[1]....
        /*0048*/ 	.word	0x00000510


	//----- nvinfo : EIATTR_REQNTID
	.align		4
.L_17:
        /*004c*/ 	.byte	0x04, 0x10
        /*004e*/ 	.short	(.L_19 - .L_18)
.L_18:
        /*0050*/ 	.word	0x00000080
        /*0054*/ 	.word	0x00000001
        /*0058*/ 	.word	0x00000001


	//----- nvinfo : EIATTR_CBANK_PARAM_SIZE
	.align		4
.L_19:
        /*005c*/ 	.byte	0x03, 0x19
        /*005e*/ 	.short	0x0014


	//----- nvinfo : EIATTR_PARAM_CBANK
	.align		4
        /*0060*/ 	.byte	0x04, 0x0a
        /*0062*/ 	.short	(.L_21 - .L_20)
	.align		4
.L_20:
        /*0064*/ 	.word	index@(.nv.constant0.triton_poi_fused__euclidean_dist_0)
        /*0068*/ 	.short	0x0210
        /*006a*/ 	.short	0x0014


	//----- nvinfo : EIATTR_SW_WAR
	.align		4
.L_21:
        /*006c*/ 	.byte	0x04, 0x36
        /*006e*/ 	.short	(.L_23 - .L_22)
.L_22:
        /*0070*/ 	.word	0x00000008
.L_23:


//--------------------- .nv.callgraph             --------------------------
	.section	.nv.callgraph,"",@"SHT_CUDA_CALLGRAPH"
	.align	4
	.sectionentsize	8
	.align		4
        /*0000*/ 	.word	0x00000000
	.align		4
        /*0004*/ 	.word	0xffffffff
	.align		4
        /*0008*/ 	.word	0x00000000
	.align		4
        /*000c*/ 	.word	0xfffffffe
	.align		4
        /*0010*/ 	.word	0x00000000
	.align		4
        /*0014*/ 	.word	0xfffffffd
	.align		4
        /*0018*/ 	.word	0x00000000
	.align		4
        /*001c*/ 	.word	0xfffffffc


//--------------------- .text.triton_poi_fused__euclidean_dist_0 --------------------------
	.section	.text.triton_poi_fused__euclidean_dist_0,"ax",@progbits
	.align	128
        .global         triton_poi_fused__euclidean_dist_0
        .type           triton_poi_fused__euclidean_dist_0,@function
        .size           triton_poi_fused__euclidean_dist_0,(.L_x_1 - triton_poi_fused__euclidean_dist_0)
        .other          triton_poi_fused__euclidean_dist_0,@"STO_CUDA_ENTRY STV_DEFAULT"
triton_poi_fused__euclidean_dist_0:
.text.triton_poi_fused__euclidean_dist_0:
[----:B------:R-:W0:Y:S02]  /*0000*/  LDC R1, c[0x0][0x28] ;  /* 0x00000a00ff017b82 */ /* 0x000e240000000800 */
[----:B------:R-:W1:Y:S01]  /*0010*/  S2R R0, SR_TID.X ;  /* 0x0000000000007919 */ /* 0x000e620000002100 */
[----:B------:R-:W-:Y:S01]  /*0020*/  ULDC.64 UR4, c[0x0][0x208] ;  /* 0x0000820000047ab9 */ /* 0x000fe20000000a00 */
[----:B------:R-:W-:Y:S01]  /*0030*/  CS2R R16, SRZ ;  /* 0x0000000000107805 */ /* 0x000fe2000001ff00 */
[----:B------:R-:W-:Y:S01]  /*0040*/  IMAD.MOV.U32 R18, RZ, RZ, RZ ;  /* 0x000000ffff127224 */ /* 0x000fe200078e00ff */
[----:B------:R-:W2:Y:S01]  /*0050*/  S2R R3, SR_CTAID.X ;  /* 0x0000000000037919 */ /* 0x000ea20000002500 */
[----:B-1----:R-:W-:-:S05]  /*0060*/  IMAD.SHL.U32 R0, R0, 0x2, RZ ;  /* 0x0000000200007824 */ /* 0x002fca00078e00ff */
[----:B------:R-:W-:-:S05]  /*0070*/  LOP3.LUT R0, R0, 0xfe, RZ, 0xc0, !PT ;  /* 0x000000fe00007812 */ /* 0x000fca00078ec0ff */
[----:B--2---:R-:W-:Y:S02]  /*0080*/  IMAD R0, R3, 0x100, R0 ;  /* 0x0000010003007824 */ /* 0x004fe400078e0200 */
[----:B------:R-:W1:Y:S02]  /*0090*/  LDC.64 R2, c[0x0][0x210] ;  /* 0x00008400ff027b82 */ /* 0x000e640000000a00 */
[----:B------:R-:W-:-:S04]  /*00a0*/  IMAD.HI R6, R0, 0x2aaaaaab, RZ ;  /* 0x2aaaaaab00067827 */ /* 0x000fc800078e02ff */
[----:B------:R-:W-:Y:S01]  /*00b0*/  VIADD R5, R0, 0x1 ;  /* 0x0000000100057836 */ /* 0x000fe20000000000 */
[----:B------:R-:W-:-:S03]  /*00c0*/  SHF.R.U32.HI R7, RZ, 0x1f, R6 ;  /* 0x0000001fff077819 */ /* 0x000fc60000011606 */
[----:B------:R-:W-:-:S04]  /*00d0*/  IMAD.HI R4, R5, 0x2aaaaaab, RZ ;  /* 0x2aaaaaab05047827 */ /* 0x000fc800078e02ff */
[C---:B------:R-:W-:Y:S01]  /*00e0*/  IMAD.IADD R9, R6.reuse, 0x1, R7 ;  /* 0x0000000106097824 */ /* 0x040fe200078e0207 */
[----:B------:R-:W-:-:S04]  /*00f0*/  LEA.HI R6, R6, R7, RZ, 0x1c ;  /* 0x0000000706067211 */ /* 0x000fc800078fe0ff */
[----:B------:R-:W-:-:S04]  /*0100*/  SHF.R.S32.HI R8, RZ, 0x1f, R9 ;  /* 0x0000001fff087819 */ /* 0x000fc80000011409 */
[----:B------:R-:W-:Y:S02]  /*0110*/  LEA.HI R10, R8, R9, RZ, 0x4 ;  /* 0x00000009080a7211 */ /* 0x000fe400078f20ff */
[----:B------:R-:W-:Y:S01]  /*0120*/  LEA.HI R8, R4, R4, RZ, 0x1 ;  /* 0x0000000404087211 */ /* 0x000fe200078f08ff */
[----:B------:R-:W-:Y:S01]  /*0130*/  IMAD R4, R9, -0x6, R0 ;  /* 0xfffffffa09047824 */ /* 0x000fe200078e0200 */
[----:B------:R-:W-:-:S03]  /*0140*/  LOP3.LUT R10, R10, 0xfffffff0, RZ, 0xc0, !PT ;  /* 0xfffffff00a0a7812 */ /* 0x000fc600078ec0ff */
[----:B------:R-:W-:Y:S01]  /*0150*/  IMAD R5, R8, -0x6, R5 ;  /* 0xfffffffa08057824 */ /* 0x000fe200078e0205 */
[C---:B------:R-:W-:Y:S01]  /*0160*/  ISETP.GT.AND P0, PT, R4.reuse, 0x3, PT ;  /* 0x000000030400780c */ /* 0x040fe20003f04270 */
[----:B------:R-:W-:Y:S01]  /*0170*/  IMAD.IADD R9, R9, 0x1, -R10 ;  /* 0x0000000109097824 */ /* 0x000fe200078e0a0a */
[----:B------:R-:W-:Y:S02]  /*0180*/  ISETP.NE.AND P1, PT, R4, 0x4, PT ;  /* 0x000000040400780c */ /* 0x000fe40003f25270 */
[----:B------:R-:W-:Y:S01]  /*0190*/  ISETP.LT.AND P0, PT, R5, 0x5, P0 ;  /* 0x000000050500780c */ /* 0x000fe20000701270 */
[----:B------:R-:W-:Y:S01]  /*01a0*/  IMAD R9, R6, 0x40, R9 ;  /* 0x0000004006097824 */ /* 0x000fe200078e0209 */
[C---:B------:R-:W-:Y:S02]  /*01b0*/  ISETP.LT.AND P6, PT, R0.reuse, 0x180, !P1 ;  /* 0x000001800000780c */ /* 0x040fe40004fc1270 */
[----:B------:R-:W-:Y:S01]  /*01c0*/  ISETP.LT.AND P2, PT, R0, 0x180, P0 ;  /* 0x000001800000780c */ /* 0x000fe20000741270 */
[----:B------:R-:W-:-:S02]  /*01d0*/  IMAD R11, R4, 0x10, R9 ;  /* 0x00000010040b7824 */ /* 0x000fc400078e0209 */
[----:B------:R-:W-:Y:S02]  /*01e0*/  IMAD R13, R5, 0x10, R9 ;  /* 0x00000010050d7824 */ /* 0x000fe400078e0209 */
[----:B-1----:R-:W-:-:S04]  /*01f0*/  IMAD.WIDE R6, R9, 0x4, R2 ;  /* 0x0000000409067825 */ /* 0x002fc800078e0202 */
[--C-:B------:R-:W-:Y:S01]  /*0200*/  IMAD.WIDE R8, R11, 0x4, R2.reuse ;  /* 0x000000040b087825 */ /* 0x100fe200078e0202 */
[----:B------:R-:W-:Y:S02]  /*0210*/  CS2R R10, SRZ ;  /* 0x00000000000a7805 */ /* 0x000fe4000001ff00 */
[----:B------:R-:W-:Y:S02]  /*0220*/  ISETP.GE.AND P3, PT, R4, 0x4, PT ;  /* 0x000000040400780c */ /* 0x000fe40003f66270 */
[----:B------:R-:W-:Y:S01]  /*0230*/  CS2R R14, SRZ ;  /* 0x00000000000e7805 */ /* 0x000fe2000001ff00 */
[----:B------:R-:W-:Y:S01]  /*0240*/  IMAD.MOV.U32 R20, RZ, RZ, RZ ;  /* 0x000000ffff147224 */ /* 0x000fe200078e00ff */
[----:B------:R-:W2:Y:S01]  /*0250*/  @P6 LDG.E.EL R17, desc[UR4][R6.64] ;  /* 0x0000000406116981 */ /* 0x000ea2000c2e1900 */
[----:B------:R-:W-:Y:S01]  /*0260*/  ISETP.LT.AND P4, PT, R0, 0x180, !P3 ;  /* 0x000001800000780c */ /* 0x000fe20005f81270 */
[----:B------:R-:W-:Y:S02]  /*0270*/  IMAD.WIDE R2, R13, 0x4, R2 ;  /* 0x000000040d027825 */ /* 0x000fe400078e0202 */
[----:B------:R-:W3:Y:S04]  /*0280*/  @P6 LDG.E.EL R10, desc[UR4][R6.64+0x40] ;  /* 0x00004004060a6981 */ /* 0x000ee8000c2e1900 */
[----:B------:R-:W4:Y:S01]  /*0290*/  @P2 LDG.E.EL R11, desc[UR4][R6.64+0x40] ;  /* 0x00004004060b2981 */ /* 0x000f22000c2e1900 */
[----:B------:R-:W-:-:S03]  /*02a0*/  CS2R R12, SRZ ;  /* 0x00000000000c7805 */ /* 0x000fc6000001ff00 */
[----:B------:R-:W5:Y:S04]  /*02b0*/  @P2 LDG.E.EL R18, desc[UR4][R6.64] ;  /* 0x0000000406122981 */ /* 0x000f68000c2e1900 */
[----:B------:R-:W5:Y:S04]  /*02c0*/  @P2 LDG.E.EL R16, desc[UR4][R6.64+0x80] ;  /* 0x0000800406102981 */ /* 0x000f68000c2e1900 */
[----:B------:R-:W5:Y:S04]  /*02d0*/  @P2 LDG.E.EL R14, desc[UR4][R6.64+0xc0] ;  /* 0x0000c004060e2981 */ /* 0x000f68000c2e1900 */
[----:B------:R-:W5:Y:S04]  /*02e0*/  @P6 LDG.E.EL R20, desc[UR4][R6.64+0x80] ;  /* 0x0000800406146981 */ /* 0x000f68000c2e1900 */
[----:B------:R-:W5:Y:S04]  /*02f0*/  @P6 LDG.E.EL R15, desc[UR4][R6.64+0xc0] ;  /* 0x0000c004060f6981 */ /* 0x000f68000c2e1900 */
[----:B------:R-:W5:Y:S04]  /*0300*/  @P4 LDG.E.EL R13, desc[UR4][R8.64] ;  /* 0x00000004080d4981 */ /* 0x000f68000c2e1900 */
[----:B------:R1:W5:Y:S01]  /*0310*/  @P4 LDG.E.EL R12, desc[UR4][R2.64] ;  /* 0x00000004020c4981 */ /* 0x000362000c2e1900 */
[----:B------:R-:W-:-:S02]  /*0320*/  @P1 ISETP.GT.AND P5, PT, R4, 0x4, PT ;  /* 0x000000040400180c */ /* 0x000fc40003fa4270 */
[----:B---3--:R-:W-:Y:S02]  /*0330*/  SEL R21, R10, RZ, P6 ;  /* 0x000000ff0a157207 */ /* 0x008fe40003000000 */
[----:B----4-:R-:W-:Y:S02]  /*0340*/  SEL R19, R11, RZ, P2 ;  /* 0x000000ff0b137207 */ /* 0x010fe40001000000 */
[----:B------:R-:W3:Y:S01]  /*0350*/  LDC.64 R10, c[0x0][0x218] ;  /* 0x00008600ff0a7b82 */ /* 0x000ee20000000a00 */
[----:B--2---:R-:W-:Y:S01]  /*0360*/  SEL R22, R17, RZ, P6 ;  /* 0x000000ff11167207 */ /* 0x004fe20003000000 */
[----:B------:R-:W-:Y:S01]  /*0370*/  FMUL R17, R21, R21 ;  /* 0x0000001515117220 */ /* 0x000fe20000400000 */
[----:B-----5:R-:W-:Y:S01]  /*0380*/  SEL R18, R18, RZ, P2 ;  /* 0x000000ff12127207 */ /* 0x020fe20001000000 */
[----:B------:R-:W-:Y:S01]  /*0390*/  FMUL R19, R19, R19 ;  /* 0x0000001313137220 */ /* 0x000fe20000400000 */
[----:B------:R-:W-:Y:S01]  /*03a0*/  SEL R16, R16, RZ, P2 ;  /* 0x000000ff10107207 */ /* 0x000fe20001000000 */
[----:B------:R-:W-:Y:S01]  /*03b0*/  FFMA R17, R22, R22, R17 ;  /* 0x0000001616117223 */ /* 0x000fe20000000011 */
[----:B------:R-:W-:-:S02]  /*03c0*/  SEL R14, R14, RZ, P2 ;  /* 0x000000ff0e0e7207 */ /* 0x000fc40001000000 */
[----:B------:R-:W-:Y:S01]  /*03d0*/  ISETP.GE.AND P2, PT, R0, 0x180, PT ;  /* 0x000001800000780c */ /* 0x000fe20003f46270 */
[----:B------:R-:W-:Y:S01]  /*03e0*/  FFMA R19, R18, R18, R19 ;  /* 0x0000001212137223 */ /* 0x000fe20000000013 */
[----:B------:R-:W-:-:S03]  /*03f0*/  SEL R20, R20, RZ, P6 ;  /* 0x000000ff14147207 */ /* 0x000fc60003000000 */
[----:B------:R-:W-:Y:S01]  /*0400*/  FFMA R19, R16, R16, R19 ;  /* 0x0000001010137223 */ /* 0x000fe20000000013 */
[----:B-1----:R-:W-:Y:S01]  /*0410*/  SEL R2, R15, RZ, P6 ;  /* 0x000000ff0f027207 */ /* 0x002fe20003000000 */
[----:B------:R-:W-:Y:S01]  /*0420*/  FFMA R17, R20, R20, R17 ;  /* 0x0000001414117223 */ /* 0x000fe20000000011 */
[----:B------:R-:W-:Y:S02]  /*0430*/  @!P0 ISETP.GT.AND P6, PT, R5, 0x4, PT ;  /* 0x000000040500880c */ /* 0x000fe40003fc4270 */
[----:B------:R-:W-:Y:S02]  /*0440*/  SEL R13, R13, RZ, P4 ;  /* 0x000000ff0d0d7207 */ /* 0x000fe40002000000 */
[----:B------:R-:W-:Y:S01]  /*0450*/  SEL R12, R12, RZ, P4 ;  /* 0x000000ff0c0c7207 */ /* 0x000fe20002000000 */
[----:B------:R-:W-:Y:S01]  /*0460*/  FFMA R2, R2, R2, R17 ;  /* 0x0000000202027223 */ /* 0x000fe20000000011 */
[----:B------:R-:W-:Y:S01]  /*0470*/  FFMA R14, R14, R14, R19 ;  /* 0x0000000e0e0e7223 */ /* 0x000fe20000000013 */
[----:B------:R-:W-:Y:S01]  /*0480*/  FMUL R13, R13, -2 ;  /* 0xc00000000d0d7820 */ /* 0x000fe20000400000 */
[----:B------:R-:W-:Y:S01]  /*0490*/  @P1 SEL R2, RZ, 0x3f800000, !P5 ;  /* 0x3f800000ff021807 */ /* 0x000fe20006800000 */
[----:B------:R-:W-:Y:S01]  /*04a0*/  FMUL R3, R12, -2 ;  /* 0xc00000000c037820 */ /* 0x000fe20000400000 */
[----:B------:R-:W-:Y:S01]  /*04b0*/  @!P0 SEL R14, RZ, 0x3f800000, !P6 ;  /* 0x3f800000ff0e8807 */ /* 0x000fe20007000000 */
[----:B---3--:R-:W-:Y:S01]  /*04c0*/  IMAD.WIDE R10, R0, 0x4, R10 ;  /* 0x00000004000a7825 */ /* 0x008fe200078e020a */
[----:B------:R-:W-:-:S02]  /*04d0*/  FSEL R2, R13, R2, !P3 ;  /* 0x000000020d027208 */ /* 0x000fc40005800000 */
[----:B------:R-:W-:Y:S01]  /*04e0*/  FSEL R3, R3, R14, !P3 ;  /* 0x0000000e03037208 */ /* 0x000fe20005800000 */
[----:B------:R-:W-:Y:S06]  /*04f0*/  @P2 EXIT ;  /* 0x000000000000294d */ /* 0x000fec0003800000 */
[----:B------:R-:W-:Y:S01]  /*0500*/  STG.E.64 desc[UR4][R10.64], R2 ;  /* 0x000000020a007986 */ /* 0x000fe2000c101b04 */
[----:B------:R-:W-:Y:S05]  /*0510*/  EXIT ;  /* 0x000000000000794d */ /* 0x000fea0003800000 */
.L_x_0:
[----:B------:R-:W-:-:S00]  /*0520*/  BRA `(.L_x_0) ;  /* 0xfffffffc00fc7947 */ /* 0x000fc0000383ffff */
[----:B------:R-:W-:-:S00]  /*0530*/  NOP ;  /* 0x0000000000007918 */ /* 0x000fc00000000000 */
        /* <DEDUP_REMOVED lines=12> */
.L_x_1:


//--------------------- .nv.constant0.triton_poi_fused__euclidean_dist_0 --------------------------
	.section	.nv.constant0.triton_poi_fused__euclidean_dist_0,"a",@progbits
	.sectionflags	@""
	.align	4
.nv.constant0.triton_poi_fused__euclidean_dist_0:
	.zero		548
